//
// Generated by NVIDIA NVVM Compiler
//
// Compiler Build ID: CL-36424714
// Cuda compilation tools, release 13.0, V13.0.88
// Based on NVVM 20.0.0
//

.version 9.0
.target sm_100
.address_size 64

	// .globl	_Z14prescan_kernelPiS_S_i
// _ZZ14prescan_kernelPiS_S_iE4temp has been demoted

.visible .entry _Z14prescan_kernelPiS_S_i(
	.param .u64 .ptr .align 1 _Z14prescan_kernelPiS_S_i_param_0,
	.param .u64 .ptr .align 1 _Z14prescan_kernelPiS_S_i_param_1,
	.param .u64 .ptr .align 1 _Z14prescan_kernelPiS_S_i_param_2,
	.param .u32 _Z14prescan_kernelPiS_S_i_param_3
)
{
	.reg .pred 	%p<10>;
	.reg .b32 	%r<28>;
	.reg .b64 	%rd<13>;
	// demoted variable
	.shared .align 4 .b8 _ZZ14prescan_kernelPiS_S_iE4temp[4096];
	ld.param.u64 	%rd1, [_Z14prescan_kernelPiS_S_i_param_0];
	ld.param.u64 	%rd2, [_Z14prescan_kernelPiS_S_i_param_1];
	ld.param.u64 	%rd3, [_Z14prescan_kernelPiS_S_i_param_2];
	ld.param.u32 	%r10, [_Z14prescan_kernelPiS_S_i_param_3];
	mov.u32 	%r1, %tid.x;
	mov.u32 	%r2, %ctaid.x;
	mov.u32 	%r3, %ntid.x;
	mad.lo.s32 	%r4, %r2, %r3, %r1;
	setp.ge.s32 	%p1, %r4, %r10;
	shl.b32 	%r11, %r1, 2;
	mov.u32 	%r12, _ZZ14prescan_kernelPiS_S_iE4temp;
	add.s32 	%r5, %r12, %r11;
	@%p1 bra 	$L__BB0_2;
	cvta.to.global.u64 	%rd4, %rd2;
	mul.wide.s32 	%rd5, %r4, 4;
	add.s64 	%rd6, %rd4, %rd5;
	ld.global.u32 	%r14, [%rd6];
	st.shared.u32 	[%r5], %r14;
	bra.uni 	$L__BB0_3;
$L__BB0_2:
	mov.b32 	%r13, 0;
	st.shared.u32 	[%r5], %r13;
$L__BB0_3:
	bar.sync 	0;
	setp.lt.u32 	%p2, %r3, 2;
	@%p2 bra 	$L__BB0_10;
	mov.b32 	%r26, 1;
$L__BB0_5:
	setp.lt.u32 	%p3, %r1, %r26;
	mov.b32 	%r27, 0;
	@%p3 bra 	$L__BB0_7;
	sub.s32 	%r17, %r1, %r26;
	shl.b32 	%r18, %r17, 2;
	add.s32 	%r20, %r12, %r18;
	ld.shared.u32 	%r27, [%r20];
$L__BB0_7:
	setp.lt.u32 	%p4, %r1, %r26;
	bar.sync 	0;
	@%p4 bra 	$L__BB0_9;
	ld.shared.u32 	%r21, [%r5];
	add.s32 	%r22, %r21, %r27;
	st.shared.u32 	[%r5], %r22;
$L__BB0_9:
	bar.sync 	0;
	shl.b32 	%r26, %r26, 1;
	setp.lt.u32 	%p5, %r26, %r3;
	@%p5 bra 	$L__BB0_5;
$L__BB0_10:
	setp.ge.s32 	%p6, %r4, %r10;
	@%p6 bra 	$L__BB0_12;
	ld.shared.u32 	%r23, [%r5];
	cvta.to.global.u64 	%rd7, %rd1;
	mul.wide.s32 	%rd8, %r4, 4;
	add.s64 	%rd9, %rd7, %rd8;
	st.global.u32 	[%rd9], %r23;
$L__BB0_12:
	add.s32 	%r24, %r3, -1;
	setp.ne.s32 	%p7, %r1, %r24;
	setp.eq.s64 	%p8, %rd3, 0;
	or.pred  	%p9, %p7, %p8;
	@%p9 bra 	$L__BB0_14;
	ld.shared.u32 	%r25, [%r5];
	cvta.to.global.u64 	%rd10, %rd3;
	mul.wide.u32 	%rd11, %r2, 4;
	add.s64 	%rd12, %rd10, %rd11;
	st.global.u32 	[%rd12], %r25;
$L__BB0_14:
	ret;

}
	// .globl	_Z21add_block_sums_kernelPiS_i
.visible .entry _Z21add_block_sums_kernelPiS_i(
	.param .u64 .ptr .align 1 _Z21add_block_sums_kernelPiS_i_param_0,
	.param .u64 .ptr .align 1 _Z21add_block_sums_kernelPiS_i_param_1,
	.param .u32 _Z21add_block_sums_kernelPiS_i_param_2
)
{
	.reg .pred 	%p<3>;
	.reg .b32 	%r<13>;
	.reg .b64 	%rd<9>;

	ld.param.u64 	%rd1, [_Z21add_block_sums_kernelPiS_i_param_0];
	ld.param.u64 	%rd2, [_Z21add_block_sums_kernelPiS_i_param_1];
	ld.param.u32 	%r5, [_Z21add_block_sums_kernelPiS_i_param_2];
	mov.u32 	%r1, %ctaid.x;
	mov.u32 	%r7, %ntid.x;
	mov.u32 	%r8, %tid.x;
	mad.lo.s32 	%r2, %r1, %r7, %r8;
	setp.eq.s32 	%p1, %r1, 0;
	mov.b32 	%r12, 0;
	@%p1 bra 	$L__BB1_2;
	cvta.to.global.u64 	%rd3, %rd2;
	add.s32 	%r9, %r1, -1;
	mul.wide.u32 	%rd4, %r9, 4;
	add.s64 	%rd5, %rd3, %rd4;
	ld.global.u32 	%r12, [%rd5];
$L__BB1_2:
	setp.ge.s32 	%p2, %r2, %r5;
	@%p2 bra 	$L__BB1_4;
	cvta.to.global.u64 	%rd6, %rd1;
	mul.wide.s32 	%rd7, %r2, 4;
	add.s64 	%rd8, %rd6, %rd7;
	ld.global.u32 	%r10, [%rd8];
	add.s32 	%r11, %r10, %r12;
	st.global.u32 	[%rd8], %r11;
$L__BB1_4:
	ret;

}


// ===== COMPILED SASS (sm_100) =====

	.target	sm_100

	.elftype	@"ET_EXEC"


//--------------------- .note.nv.tkinfo           --------------------------
	.section	.note.nv.tkinfo,"",@"SHT_NOTE"
	.sectionflags	@"SHF_NOTE_NV_TKINFO"
	.tkinfo
        /*0018*/ 	.word	0x00000002
        /*0030*/ 	.string	""
        /*0030*/ 	.string	"ptxas"
        /*0030*/ 	.string	"Cuda compilation tools, release 13.0, V13.0.88"
        /*0030*/ 	.string	"Build cuda_13.0.r13.0/compiler.36424714_0"
        /*0030*/ 	.string	"-arch sm_100 -m 64 "



//--------------------- .note.nv.cuinfo           --------------------------
	.section	.note.nv.cuinfo,"",@"SHT_NOTE"
	.sectionflags	@"SHF_NOTE_NV_CUINFO"
        /*0018*/ 	.short	0x0002
        /*001a*/ 	.short	0x0064
        /*001c*/ 	.short	0x0082
	.zero		2


//--------------------- .nv.info                  --------------------------
	.section	.nv.info,"",@"SHT_CUDA_INFO"
	.align	4


	//----- nvinfo : EIATTR_REGCOUNT
	.align		4
        /*0000*/ 	.byte	0x04, 0x2f
        /*0002*/ 	.short	(.L_1 - .L_0)
	.align		4
.L_0:
        /*0004*/ 	.word	index@(_Z14prescan_kernelPiS_S_i)
        /*0008*/ 	.word	0x0000000c


	//----- nvinfo : EIATTR_FRAME_SIZE
	.align		4
.L_1:
        /*000c*/ 	.byte	0x04, 0x11
        /*000e*/ 	.short	(.L_3 - .L_2)
	.align		4
.L_2:
        /*0010*/ 	.word	index@(_Z14prescan_kernelPiS_S_i)
        /*0014*/ 	.word	0x00000000


	//----- nvinfo : EIATTR_REGCOUNT
	.align		4
.L_3:
        /*0018*/ 	.byte	0x04, 0x2f
        /*001a*/ 	.short	(.L_5 - .L_4)
	.align		4
.L_4:
        /*001c*/ 	.word	index@(_Z21add_block_sums_kernelPiS_i)
        /*0020*/ 	.word	0x0000000a


	//----- nvinfo : EIATTR_FRAME_SIZE
	.align		4
.L_5:
        /*0024*/ 	.byte	0x04, 0x11
        /*0026*/ 	.short	(.L_7 - .L_6)
	.align		4
.L_6:
        /*0028*/ 	.word	index@(_Z21add_block_sums_kernelPiS_i)
        /*002c*/ 	.word	0x00000000


	//----- nvinfo : EIATTR_MIN_STACK_SIZE
	.align		4
.L_7:
        /*0030*/ 	.byte	0x04, 0x12
        /*0032*/ 	.short	(.L_9 - .L_8)
	.align		4
.L_8:
        /*0034*/ 	.word	index@(_Z21add_block_sums_kernelPiS_i)
        /*0038*/ 	.word	0x00000000


	//----- nvinfo : EIATTR_MIN_STACK_SIZE
	.align		4
.L_9:
        /*003c*/ 	.byte	0x04, 0x12
        /*003e*/ 	.short	(.L_11 - .L_10)
	.align		4
.L_10:
        /*0040*/ 	.word	index@(_Z14prescan_kernelPiS_S_i)
        /*0044*/ 	.word	0x00000000
.L_11:


//--------------------- .nv.compat                --------------------------
	.section	.nv.compat,"",@"SHT_CUDA_COMPAT_INFO"
	.align	4
        /*0000*/ 	.byte	0x02, 0x09, 0x00, 0x00, 0x02, 0x02, 0x01, 0x00, 0x02, 0x05, 0x05, 0x00, 0x03, 0x07, 0x01, 0x01
        /*0010*/ 	.byte	0x02, 0x03, 0x00, 0x00, 0x02, 0x06, 0x01, 0x00, 0x04, 0x0b, 0x08, 0x00, 0x09, 0x00, 0x00, 0x00
        /*0020*/ 	.byte	0x00, 0x00, 0x00, 0x00


//--------------------- .nv.info._Z21add_block_sums_kernelPiS_i --------------------------
	.section	.nv.info._Z21add_block_sums_kernelPiS_i,"",@"SHT_CUDA_INFO"
	.sectionflags	@""
	.align	4


	//----- nvinfo : EIATTR_CUDA_API_VERSION
	.align		4
        /*0000*/ 	.byte	0x04, 0x37
        /*0002*/ 	.short	(.L_13 - .L_12)
.L_12:
        /*0004*/ 	.word	0x00000082


	//----- nvinfo : EIATTR_KPARAM_INFO
	.align		4
.L_13:
        /*0008*/ 	.byte	0x04, 0x17
        /*000a*/ 	.short	(.L_15 - .L_14)
.L_14:
        /*000c*/ 	.word	0x00000000
        /*0010*/ 	.short	0x0002
        /*0012*/ 	.short	0x0010
        /*0014*/ 	.byte	0x00, 0xf0, 0x11, 0x00


	//----- nvinfo : EIATTR_KPARAM_INFO
	.align		4
.L_15:
        /*0018*/ 	.byte	0x04, 0x17
        /*001a*/ 	.short	(.L_17 - .L_16)
.L_16:
        /*001c*/ 	.word	0x00000000
        /*0020*/ 	.short	0x0001
        /*0022*/ 	.short	0x0008
        /*0024*/ 	.byte	0x00, 0xf5, 0x21, 0x00


	//----- nvinfo : EIATTR_KPARAM_INFO
	.align		4
.L_17:
        /*0028*/ 	.byte	0x04, 0x17
        /*002a*/ 	.short	(.L_19 - .L_18)
.L_18:
        /*002c*/ 	.word	0x00000000
        /*0030*/ 	.short	0x0000
        /*0032*/ 	.short	0x0000
        /*0034*/ 	.byte	0x00, 0xf5, 0x21, 0x00


	//----- nvinfo : EIATTR_SPARSE_MMA_MASK
	.align		4
.L_19:
        /*0038*/ 	.byte	0x03, 0x50
        /*003a*/ 	.short	0x0000


	//----- nvinfo : EIATTR_MAXREG_COUNT
	.align		4
        /*003c*/ 	.byte	0x03, 0x1b
        /*003e*/ 	.short	0x00ff


	//----- nvinfo : EIATTR_MERCURY_ISA_VERSION
	.align		4
        /*0040*/ 	.byte	0x03, 0x5f
        /*0042*/ 	.short	0x0101


	//----- nvinfo : EIATTR_VRC_CTA_INIT_COUNT
	.align		4
        /*0044*/ 	.byte	0x02, 0x4a
	.zero		1
	.zero		1


	//----- nvinfo : EIATTR_EXIT_INSTR_OFFSETS
	.align		4
        /*0048*/ 	.byte	0x04, 0x1c
        /*004a*/ 	.short	(.L_21 - .L_20)


	//   ....[0]....
.L_20:
        /*004c*/ 	.word	0x000000e0


	//   ....[1]....
        /*0050*/ 	.word	0x00000140


	//----- nvinfo : EIATTR_CBANK_PARAM_SIZE
	.align		4
.L_21:
        /*0054*/ 	.byte	0x03, 0x19
        /*0056*/ 	.short	0x0014


	//----- nvinfo : EIATTR_PARAM_CBANK
	.align		4
        /*0058*/ 	.byte	0x04, 0x0a
        /*005a*/ 	.short	(.L_23 - .L_22)
	.align		4
.L_22:
        /*005c*/ 	.word	index@(.nv.constant0._Z21add_block_sums_kernelPiS_i)
        /*0060*/ 	.short	0x0380
        /*0062*/ 	.short	0x0014


	//----- nvinfo : EIATTR_SW_WAR
	.align		4
.L_23:
        /*0064*/ 	.byte	0x04, 0x36
        /*0066*/ 	.short	(.L_25 - .L_24)
.L_24:
        /*0068*/ 	.word	0x00000008
.L_25:


//--------------------- .nv.info._Z14prescan_kernelPiS_S_i --------------------------
	.section	.nv.info._Z14prescan_kernelPiS_S_i,"",@"SHT_CUDA_INFO"
	.sectionflags	@""
	.align	4


	//----- nvinfo : EIATTR_CUDA_API_VERSION
	.align		4
        /*0000*/ 	.byte	0x04, 0x37
        /*0002*/ 	.short	(.L_27 - .L_26)
.L_26:
        /*0004*/ 	.word	0x00000082


	//----- nvinfo : EIATTR_KPARAM_INFO
	.align		4
.L_27:
        /*0008*/ 	.byte	0x04, 0x17
        /*000a*/ 	.short	(.L_29 - .L_28)
.L_28:
        /*000c*/ 	.word	0x00000000
        /*0010*/ 	.short	0x0003
        /*0012*/ 	.short	0x0018
        /*0014*/ 	.byte	0x00, 0xf0, 0x11, 0x00


	//----- nvinfo : EIATTR_KPARAM_INFO
	.align		4
.L_29:
        /*0018*/ 	.byte	0x04, 0x17
        /*001a*/ 	.short	(.L_31 - .L_30)
.L_30:
        /*001c*/ 	.word	0x00000000
        /*0020*/ 	.short	0x0002
        /*0022*/ 	.short	0x0010
        /*0024*/ 	.byte	0x00, 0xf5, 0x21, 0x00


	//----- nvinfo : EIATTR_KPARAM_INFO
	.align		4
.L_31:
        /*0028*/ 	.byte	0x04, 0x17
        /*002a*/ 	.short	(.L_33 - .L_32)
.L_32:
        /*002c*/ 	.word	0x00000000
        /*0030*/ 	.short	0x0001
        /*0032*/ 	.short	0x0008
        /*0034*/ 	.byte	0x00, 0xf5, 0x21, 0x00


	//----- nvinfo : EIATTR_KPARAM_INFO
	.align		4
.L_33:
        /*0038*/ 	.byte	0x04, 0x17
        /*003a*/ 	.short	(.L_35 - .L_34)
.L_34:
        /*003c*/ 	.word	0x00000000
        /*0040*/ 	.short	0x0000
        /*0042*/ 	.short	0x0000
        /*0044*/ 	.byte	0x00, 0xf5, 0x21, 0x00


	//----- nvinfo : EIATTR_SPARSE_MMA_MASK
	.align		4
.L_35:
        /*0048*/ 	.byte	0x03, 0x50
        /*004a*/ 	.short	0x0000


	//----- nvinfo : EIATTR_MAXREG_COUNT
	.align		4
        /*004c*/ 	.byte	0x03, 0x1b
        /*004e*/ 	.short	0x00ff


	//----- nvinfo : EIATTR_NUM_BARRIERS
	.align		4
        /*0050*/ 	.byte	0x02, 0x4c
        /*0052*/ 	.byte	0x01
	.zero		1


	//----- nvinfo : EIATTR_MERCURY_ISA_VERSION
	.align		4
        /*0054*/ 	.byte	0x03, 0x5f
        /*0056*/ 	.short	0x0101


	//----- nvinfo : EIATTR_VRC_CTA_INIT_COUNT
	.align		4
        /*0058*/ 	.byte	0x02, 0x4a
	.zero		1
	.zero		1


	//----- nvinfo : EIATTR_EXIT_INSTR_OFFSETS
	.align		4
        /*005c*/ 	.byte	0x04, 0x1c
        /*005e*/ 	.short	(.L_37 - .L_36)


	//   ....[0]....
.L_36:
        /*0060*/ 	.word	0x000002d0


	//   ....[1]....
        /*0064*/ 	.word	0x00000320


	//----- nvinfo : EIATTR_CBANK_PARAM_SIZE
	.align		4
.L_37:
        /*0068*/ 	.byte	0x03, 0x19
        /*006a*/ 	.short	0x001c


	//----- nvinfo : EIATTR_PARAM_CBANK
	.align		4
        /*006c*/ 	.byte	0x04, 0x0a
        /*006e*/ 	.short	(.L_39 - .L_38)
	.align		4
.L_38:
        /*0070*/ 	.word	index@(.nv.constant0._Z14prescan_kernelPiS_S_i)
        /*0074*/ 	.short	0x0380
        /*0076*/ 	.short	0x001c


	//----- nvinfo : EIATTR_SW_WAR
	.align		4
.L_39:
        /*0078*/ 	.byte	0x04, 0x36
        /*007a*/ 	.short	(.L_41 - .L_40)
.L_40:
        /*007c*/ 	.word	0x00000008
.L_41:


//--------------------- .nv.callgraph             --------------------------
	.section	.nv.callgraph,"",@"SHT_CUDA_CALLGRAPH"
	.align	4
	.sectionentsize	8
	.align		4
        /*0000*/ 	.word	0x00000000
	.align		4
        /*0004*/ 	.word	0xffffffff
	.align		4
        /*0008*/ 	.word	0x00000000
	.align		4
        /*000c*/ 	.word	0xfffffffe
	.align		4
        /*0010*/ 	.word	0x00000000
	.align		4
        /*0014*/ 	.word	0xfffffffd
	.align		4
        /*0018*/ 	.word	0x00000000
	.align		4
        /*001c*/ 	.word	0xfffffffc


//--------------------- .text._Z21add_block_sums_kernelPiS_i --------------------------
	.section	.text._Z21add_block_sums_kernelPiS_i,"ax",@progbits
	.align	128
        .global         _Z21add_block_sums_kernelPiS_i
        .type           _Z21add_block_sums_kernelPiS_i,@function
        .size           _Z21add_block_sums_kernelPiS_i,(.L_x_4 - _Z21add_block_sums_kernelPiS_i)
        .other          _Z21add_block_sums_kernelPiS_i,@"STO_CUDA_ENTRY STV_DEFAULT"
_Z21add_block_sums_kernelPiS_i:
.text._Z21add_block_sums_kernelPiS_i:
[----:B------:R-:W-:Y:S01]  /*0000*/  LDC R1, c[0x0][0x37c] ;  /* 0x0000df00ff017b82 */ /* 0x000fe20000000800 */
[----:B------:R-:W0:Y:S01]  /*0010*/  S2R R7, SR_CTAID.X ;  /* 0x0000000000077919 */ /* 0x000e220000002500 */
[----:B------:R-:W1:Y:S01]  /*0020*/  LDCU UR6, c[0x0][0x360] ;  /* 0x00006c00ff0677ac */ /* 0x000e620008000800 */
[----:B------:R-:W1:Y:S01]  /*0030*/  S2R R0, SR_TID.X ;  /* 0x0000000000007919 */ /* 0x000e620000002100 */
[----:B------:R-:W2:Y:S01]  /*0040*/  LDCU.64 UR4, c[0x0][0x358] ;  /* 0x00006b00ff0477ac */ /* 0x000ea20008000a00 */
[----:B------:R-:W3:Y:S01]  /*0050*/  LDCU UR7, c[0x0][0x390] ;  /* 0x00007200ff0777ac */ /* 0x000ee20008000800 */
[C---:B0-----:R-:W-:Y:S01]  /*0060*/  ISETP.NE.AND P0, PT, R7.reuse, RZ, PT ;  /* 0x000000ff0700720c */ /* 0x041fe20003f05270 */
[----:B-1----:R-:W-:Y:S02]  /*0070*/  IMAD R5, R7, UR6, R0 ;  /* 0x0000000607057c24 */ /* 0x002fe4000f8e0200 */
[----:B------:R-:W-:-:S03]  /*0080*/  HFMA2 R0, -RZ, RZ, 0, 0 ;  /* 0x00000000ff007431 */ /* 0x000fc600000001ff */
[----:B---3--:R-:W-:-:S07]  /*0090*/  ISETP.GE.AND P1, PT, R5, UR7, PT ;  /* 0x0000000705007c0c */ /* 0x008fce000bf26270 */
[----:B------:R-:W0:Y:S01]  /*00a0*/  @P0 LDC.64 R2, c[0x0][0x388] ;  /* 0x0000e200ff020b82 */ /* 0x000e220000000a00 */
[----:B------:R-:W-:-:S05]  /*00b0*/  @P0 IADD3 R7, PT, PT, R7, -0x1, RZ ;  /* 0xffffffff07070810 */ /* 0x000fca0007ffe0ff */
[----:B0-----:R-:W-:-:S05]  /*00c0*/  @P0 IMAD.WIDE.U32 R2, R7, 0x4, R2 ;  /* 0x0000000407020825 */ /* 0x001fca00078e0002 */
[----:B--2---:R0:W5:Y:S01]  /*00d0*/  @P0 LDG.E R0, desc[UR4][R2.64] ;  /* 0x0000000402000981 */ /* 0x004162000c1e1900 */
[----:B------:R-:W-:Y:S05]  /*00e0*/  @P1 EXIT ;  /* 0x000000000000194d */ /* 0x000fea0003800000 */
[----:B0-----:R-:W0:Y:S02]  /*00f0*/  LDC.64 R2, c[0x0][0x380] ;  /* 0x0000e000ff027b82 */ /* 0x001e240000000a00 */
[----:B0-----:R-:W-:-:S05]  /*0100*/  IMAD.WIDE R2, R5, 0x4, R2 ;  /* 0x0000000405027825 */ /* 0x001fca00078e0202 */
[----:B------:R-:W2:Y:S02]  /*0110*/  LDG.E R5, desc[UR4][R2.64] ;  /* 0x0000000402057981 */ /* 0x000ea4000c1e1900 */
[----:B--2--5:R-:W-:-:S05]  /*0120*/  IADD3 R5, PT, PT, R5, R0, RZ ;  /* 0x0000000005057210 */ /* 0x024fca0007ffe0ff */
[----:B------:R-:W-:Y:S01]  /*0130*/  STG.E desc[UR4][R2.64], R5 ;  /* 0x0000000502007986 */ /* 0x000fe2000c101904 */
[----:B------:R-:W-:Y:S05]  /*0140*/  EXIT ;  /* 0x000000000000794d */ /* 0x000fea0003800000 */
.L_x_0:
[----:B------:R-:W-:-:S00]  /*0150*/  BRA `(.L_x_0) ;  /* 0xfffffffc00fc7947 */ /* 0x000fc0000383ffff */
[----:B------:R-:W-:-:S00]  /*0160*/  NOP ;  /* 0x0000000000007918 */ /* 0x000fc00000000000 */
        /* <DEDUP_REMOVED lines=9> */
.L_x_4:


//--------------------- .text._Z14prescan_kernelPiS_S_i --------------------------
	.section	.text._Z14prescan_kernelPiS_S_i,"ax",@progbits
	.align	128
        .global         _Z14prescan_kernelPiS_S_i
        .type           _Z14prescan_kernelPiS_S_i,@function
        .size           _Z14prescan_kernelPiS_S_i,(.L_x_5 - _Z14prescan_kernelPiS_S_i)
        .other          _Z14prescan_kernelPiS_S_i,@"STO_CUDA_ENTRY STV_DEFAULT"
_Z14prescan_kernelPiS_S_i:
.text._Z14prescan_kernelPiS_S_i:
[----:B------:R-:W-:Y:S01]  /*0000*/  LDC R1, c[0x0][0x37c] ;  /* 0x0000df00ff017b82 */ /* 0x000fe20000000800 */
[----:B------:R-:W0:Y:S01]  /*0010*/  S2R R4, SR_TID.X ;  /* 0x0000000000047919 */ /* 0x000e220000002100 */
[----:B------:R-:W0:Y:S01]  /*0020*/  LDCU UR6, c[0x0][0x360] ;  /* 0x00006c00ff0677ac */ /* 0x000e220008000800 */
[----:B------:R-:W0:Y:S01]  /*0030*/  S2R R9, SR_CTAID.X ;  /* 0x0000000000097919 */ /* 0x000e220000002500 */
[----:B------:R-:W1:Y:S01]  /*0040*/  LDCU UR4, c[0x0][0x398] ;  /* 0x00007300ff0477ac */ /* 0x000e620008000800 */
[----:B------:R-:W2:Y:S01]  /*0050*/  LDCU.64 UR8, c[0x0][0x358] ;  /* 0x00006b00ff0877ac */ /* 0x000ea20008000a00 */
[----:B0-----:R-:W-:-:S05]  /*0060*/  IMAD R5, R9, UR6, R4 ;  /* 0x0000000609057c24 */ /* 0x001fca000f8e0204 */
[----:B-1----:R-:W-:-:S13]  /*0070*/  ISETP.GE.AND P0, PT, R5, UR4, PT ;  /* 0x0000000405007c0c */ /* 0x002fda000bf06270 */
[----:B------:R-:W0:Y:S02]  /*0080*/  @!P0 LDC.64 R2, c[0x0][0x388] ;  /* 0x0000e200ff028b82 */ /* 0x000e240000000a00 */
[----:B0-----:R-:W-:-:S06]  /*0090*/  @!P0 IMAD.WIDE R2, R5, 0x4, R2 ;  /* 0x0000000405028825 */ /* 0x001fcc00078e0202 */
[----:B--2---:R-:W2:Y:S01]  /*00a0*/  @!P0 LDG.E R3, desc[UR8][R2.64] ;  /* 0x0000000802038981 */ /* 0x004ea2000c1e1900 */
[----:B------:R-:W0:Y:S01]  /*00b0*/  S2UR UR5, SR_CgaCtaId ;  /* 0x00000000000579c3 */ /* 0x000e220000008800 */
[----:B------:R-:W-:Y:S01]  /*00c0*/  UMOV UR4, 0x400 ;  /* 0x0000040000047882 */ /* 0x000fe20000000000 */
[----:B------:R-:W-:Y:S02]  /*00d0*/  UISETP.GE.U32.AND UP0, UPT, UR6, 0x2, UPT ;  /* 0x000000020600788c */ /* 0x000fe4000bf06070 */
[----:B0-----:R-:W-:-:S06]  /*00e0*/  ULEA UR4, UR5, UR4, 0x18 ;  /* 0x0000000405047291 */ /* 0x001fcc000f8ec0ff */
[----:B------:R-:W-:-:S05]  /*00f0*/  LEA R0, R4, UR4, 0x2 ;  /* 0x0000000404007c11 */ /* 0x000fca000f8e10ff */
[----:B--2---:R0:W-:Y:S04]  /*0100*/  @!P0 STS [R0], R3 ;  /* 0x0000000300008388 */ /* 0x0041e80000000800 */
[----:B------:R0:W-:Y:S01]  /*0110*/  @P0 STS [R0], RZ ;  /* 0x000000ff00000388 */ /* 0x0001e20000000800 */
[----:B------:R-:W-:Y:S06]  /*0120*/  BAR.SYNC.DEFER_BLOCKING 0x0 ;  /* 0x0000000000007b1d */ /* 0x000fec0000010000 */
[----:B------:R-:W-:Y:S05]  /*0130*/  BRA.U !UP0, `(.L_x_1) ;  /* 0x0000000108387547 */ /* 0x000fea000b800000 */
[----:B------:R-:W-:-:S05]  /*0140*/  UMOV UR5, 0x1 ;  /* 0x0000000100057882 */ /* 0x000fca0000000000 */
.L_x_2:
[----:B------:R-:W-:Y:S01]  /*0150*/  ISETP.GE.U32.AND P0, PT, R4, UR5, PT ;  /* 0x0000000504007c0c */ /* 0x000fe2000bf06070 */
[----:B------:R-:W-:-:S12]  /*0160*/  IMAD.MOV.U32 R2, RZ, RZ, RZ ;  /* 0x000000ffff027224 */ /* 0x000fd800078e00ff */
[----:B0-----:R-:W-:Y:S01]  /*0170*/  @P0 VIADD R3, R4, -UR5 ;  /* 0x8000000504030c36 */ /* 0x001fe20008000000 */
[----:B------:R-:W-:-:S04]  /*0180*/  USHF.L.U32 UR5, UR5, 0x1, URZ ;  /* 0x0000000105057899 */ /* 0x000fc800080006ff */
[----:B------:R-:W-:Y:S01]  /*0190*/  @P0 LEA R3, R3, UR4, 0x2 ;  /* 0x0000000403030c11 */ /* 0x000fe2000f8e10ff */
[----:B------:R-:W-:-:S04]  /*01a0*/  UISETP.GE.U32.AND UP0, UPT, UR5, UR6, UPT ;  /* 0x000000060500728c */ /* 0x000fc8000bf06070 */
[----:B------:R-:W-:Y:S01]  /*01b0*/  @P0 LDS R2, [R3] ;  /* 0x0000000003020984 */ /* 0x000fe20000000800 */
[----:B------:R-:W-:Y:S06]  /*01c0*/  BAR.SYNC.DEFER_BLOCKING 0x0 ;  /* 0x0000000000007b1d */ /* 0x000fec0000010000 */
[----:B-1----:R-:W0:Y:S02]  /*01d0*/  @P0 LDS R7, [R0] ;  /* 0x0000000000070984 */ /* 0x002e240000000800 */
[----:B0-----:R-:W-:-:S05]  /*01e0*/  @P0 IMAD.IADD R7, R7, 0x1, R2 ;  /* 0x0000000107070824 */ /* 0x001fca00078e0202 */
[----:B------:R1:W-:Y:S01]  /*01f0*/  @P0 STS [R0], R7 ;  /* 0x0000000700000388 */ /* 0x0003e20000000800 */
[----:B------:R-:W-:Y:S06]  /*0200*/  BAR.SYNC.DEFER_BLOCKING 0x0 ;  /* 0x0000000000007b1d */ /* 0x000fec0000010000 */
[----:B------:R-:W-:Y:S05]  /*0210*/  BRA.U !UP0, `(.L_x_2) ;  /* 0xfffffffd08cc7547 */ /* 0x000fea000b83ffff */
.L_x_1:
[----:B------:R-:W2:Y:S02]  /*0220*/  LDCU UR4, c[0x0][0x398] ;  /* 0x00007300ff0477ac */ /* 0x000ea40008000800 */
[----:B--2---:R-:W-:Y:S01]  /*0230*/  ISETP.GE.AND P1, PT, R5, UR4, PT ;  /* 0x0000000405007c0c */ /* 0x004fe2000bf26270 */
[----:B------:R-:W2:-:S12]  /*0240*/  LDCU.64 UR4, c[0x0][0x390] ;  /* 0x00007200ff0477ac */ /* 0x000e980008000a00 */
[----:B-1----:R-:W1:Y:S01]  /*0250*/  @!P1 LDS R7, [R0] ;  /* 0x0000000000079984 */ /* 0x002e620000000800 */
[----:B0-----:R-:W0:Y:S01]  /*0260*/  @!P1 LDC.64 R2, c[0x0][0x380] ;  /* 0x0000e000ff029b82 */ /* 0x001e220000000a00 */
[----:B--2---:R-:W-:Y:S01]  /*0270*/  ISETP.NE.U32.AND P0, PT, RZ, UR4, PT ;  /* 0x00000004ff007c0c */ /* 0x004fe2000bf05070 */
[----:B------:R-:W-:-:S03]  /*0280*/  UIADD3 UR4, UPT, UPT, UR6, -0x1, URZ ;  /* 0xffffffff06047890 */ /* 0x000fc6000fffe0ff */
[----:B------:R-:W-:-:S04]  /*0290*/  ISETP.NE.AND.EX P0, PT, RZ, UR5, PT, P0 ;  /* 0x00000005ff007c0c */ /* 0x000fc8000bf05300 */
[----:B------:R-:W-:Y:S01]  /*02a0*/  ISETP.NE.OR P0, PT, R4, UR4, !P0 ;  /* 0x0000000404007c0c */ /* 0x000fe2000c705670 */
[----:B0-----:R-:W-:-:S05]  /*02b0*/  @!P1 IMAD.WIDE R2, R5, 0x4, R2 ;  /* 0x0000000405029825 */ /* 0x001fca00078e0202 */
[----:B-1----:R0:W-:Y:S07]  /*02c0*/  @!P1 STG.E desc[UR8][R2.64], R7 ;  /* 0x0000000702009986 */ /* 0x0021ee000c101908 */
[----:B------:R-:W-:Y:S05]  /*02d0*/  @P0 EXIT ;  /* 0x000000000000094d */ /* 0x000fea0003800000 */
[----:B------:R-:W1:Y:S01]  /*02e0*/  LDS R5, [R0] ;  /* 0x0000000000057984 */ /* 0x000e620000000800 */
[----:B0-----:R-:W0:Y:S02]  /*02f0*/  LDC.64 R2, c[0x0][0x390] ;  /* 0x0000e400ff027b82 */ /* 0x001e240000000a00 */
[----:B0-----:R-:W-:-:S05]  /*0300*/  IMAD.WIDE.U32 R2, R9, 0x4, R2 ;  /* 0x0000000409027825 */ /* 0x001fca00078e0002 */
[----:B-1----:R-:W-:Y:S01]  /*0310*/  STG.E desc[UR8][R2.64], R5 ;  /* 0x0000000502007986 */ /* 0x002fe2000c101908 */
[----:B------:R-:W-:Y:S05]  /*0320*/  EXIT ;  /* 0x000000000000794d */ /* 0x000fea0003800000 */
.L_x_3:
        /* <DEDUP_REMOVED lines=13> */
.L_x_5:


//--------------------- .nv.shared.reserved.0     --------------------------
	.section	.nv.shared.reserved.0,"aw",@nobits
	.weak		__nv_reservedSMEM_offset_0_alias
	.size		__nv_reservedSMEM_offset_0_alias, 0, 64
	.other		__nv_reservedSMEM_offset_0_alias,@"STO_CUDA_RESERVED_SHARED STV_DEFAULT"
__nv_reservedSMEM_offset_0_alias:
	.zero		0
	.zero		64


//--------------------- .nv.shared._Z14prescan_kernelPiS_S_i --------------------------
	.section	.nv.shared._Z14prescan_kernelPiS_S_i,"aw",@nobits
	.sectionflags	@""
	.align	4
.nv.shared._Z14prescan_kernelPiS_S_i:
	.zero		5120


//--------------------- .nv.constant0._Z21add_block_sums_kernelPiS_i --------------------------
	.section	.nv.constant0._Z21add_block_sums_kernelPiS_i,"a",@progbits
	.sectionflags	@""
	.align	4
.nv.constant0._Z21add_block_sums_kernelPiS_i:
	.zero		916


//--------------------- .nv.constant0._Z14prescan_kernelPiS_S_i --------------------------
	.section	.nv.constant0._Z14prescan_kernelPiS_S_i,"a",@progbits
	.sectionflags	@""
	.align	4
.nv.constant0._Z14prescan_kernelPiS_S_i:
	.zero		924


//--------------------- SYMBOLS --------------------------

	.type		.nv.reservedSmem.offset0,@object
	.size		.nv.reservedSmem.offset0,0x4
	.type		.nv.reservedSmem.cap,@object
	.size		.nv.reservedSmem.cap,0x4
